	.headerflags	@"EF_CUDA_TEXMODE_UNIFIED EF_CUDA_64BIT_ADDRESS EF_CUDA_ACCELERATORS EF_CUDA_SM90 EF_CUDA_VIRTUAL_SM(EF_CUDA_SM90)"
	.elftype	@"ET_EXEC"


//--------------------- .nv.info                  --------------------------
	.section	.nv.info,"",@"SHT_CUDA_INFO"
	.align	4


	//----- nvinfo : EIATTR_REGCOUNT
	.align		4
        /*0000*/ 	.byte	0x04, 0x2f
        /*0002*/ 	.short	(.L_9 - .L_8)
	.align		4
.L_8:
        /*0004*/ 	.word	index@(triton_poi_fused_div_gather_sub_8)
        /*0008*/ 	.word	0x0000001a


	//----- nvinfo : EIATTR_MIN_STACK_SIZE
	.align		4
.L_9:
        /*000c*/ 	.byte	0x04, 0x12
        /*000e*/ 	.short	(.L_11 - .L_10)
	.align		4
.L_10:
        /*0010*/ 	.word	index@(triton_poi_fused_div_gather_sub_8)
        /*0014*/ 	.word	0x00000000


	//----- nvinfo : EIATTR_FRAME_SIZE
	.align		4
.L_11:
        /*0018*/ 	.byte	0x04, 0x11
        /*001a*/ 	.short	(.L_13 - .L_12)
	.align		4
.L_12:
        /*001c*/ 	.word	index@(triton_poi_fused_div_gather_sub_8)
        /*0020*/ 	.word	0x00000000


	//----- nvinfo : EIATTR_MIN_STACK_SIZE
	.align		4
.L_13:
        /*0024*/ 	.byte	0x04, 0x12
        /*0026*/ 	.short	(.L_15 - .L_14)
	.align		4
.L_14:
        /*0028*/ 	.word	index@(triton_poi_fused_div_gather_sub_8)
        /*002c*/ 	.word	0x00000000
.L_15:


//--------------------- .nv.info.triton_poi_fused_div_gather_sub_8 --------------------------
	.section	.nv.info.triton_poi_fused_div_gather_sub_8,"",@"SHT_CUDA_INFO"
	.sectionflags	@""
	.align	4


	//----- nvinfo : EIATTR_CUDA_API_VERSION
	.align		4
        /*0000*/ 	.byte	0x04, 0x37
        /*0002*/ 	.short	(.L_17 - .L_16)
.L_16:
        /*0004*/ 	.word	0x0000007c


	//----- nvinfo : EIATTR_KPARAM_INFO
	.align		4
.L_17:
        /*0008*/ 	.byte	0x04, 0x17
        /*000a*/ 	.short	(.L_19 - .L_18)
.L_18:
        /*000c*/ 	.word	0x00000000
        /*0010*/ 	.short	0x0008
        /*0012*/ 	.short	0x0040
        /*0014*/ 	.byte	0x00, 0xf0, 0x11, 0x00


	//----- nvinfo : EIATTR_KPARAM_INFO
	.align		4
.L_19:
        /*0018*/ 	.byte	0x04, 0x17
        /*001a*/ 	.short	(.L_21 - .L_20)
.L_20:
        /*001c*/ 	.word	0x00000000
        /*0020*/ 	.short	0x0007
        /*0022*/ 	.short	0x0038
        /*0024*/ 	.byte	0x00, 0xf4, 0x21, 0x00


	//----- nvinfo : EIATTR_KPARAM_INFO
	.align		4
.L_21:
        /*0028*/ 	.byte	0x04, 0x17
        /*002a*/ 	.short	(.L_23 - .L_22)
.L_22:
        /*002c*/ 	.word	0x00000000
        /*0030*/ 	.short	0x0006
        /*0032*/ 	.short	0x0030
        /*0034*/ 	.byte	0x00, 0xf4, 0x21, 0x00


	//----- nvinfo : EIATTR_KPARAM_INFO
	.align		4
.L_23:
        /*0038*/ 	.byte	0x04, 0x17
        /*003a*/ 	.short	(.L_25 - .L_24)
.L_24:
        /*003c*/ 	.word	0x00000000
        /*0040*/ 	.short	0x0005
        /*0042*/ 	.short	0x0028
        /*0044*/ 	.byte	0x00, 0xf4, 0x21, 0x00


	//----- nvinfo : EIATTR_KPARAM_INFO
	.align		4
.L_25:
        /*0048*/ 	.byte	0x04, 0x17
        /*004a*/ 	.short	(.L_27 - .L_26)
.L_26:
        /*004c*/ 	.word	0x00000000
        /*0050*/ 	.short	0x0004
        /*0052*/ 	.short	0x0020
        /*0054*/ 	.byte	0x00, 0xf4, 0x21, 0x00


	//----- nvinfo : EIATTR_KPARAM_INFO
	.align		4
.L_27:
        /*0058*/ 	.byte	0x04, 0x17
        /*005a*/ 	.short	(.L_29 - .L_28)
.L_28:
        /*005c*/ 	.word	0x00000000
        /*0060*/ 	.short	0x0003
        /*0062*/ 	.short	0x0018
        /*0064*/ 	.byte	0x00, 0xf4, 0x21, 0x00


	//----- nvinfo : EIATTR_KPARAM_INFO
	.align		4
.L_29:
        /*0068*/ 	.byte	0x04, 0x17
        /*006a*/ 	.short	(.L_31 - .L_30)
.L_30:
        /*006c*/ 	.word	0x00000000
        /*0070*/ 	.short	0x0002
        /*0072*/ 	.short	0x0010
        /*0074*/ 	.byte	0x00, 0xf4, 0x21, 0x00


	//----- nvinfo : EIATTR_KPARAM_INFO
	.align		4
.L_31:
        /*0078*/ 	.byte	0x04, 0x17
        /*007a*/ 	.short	(.L_33 - .L_32)
.L_32:
        /*007c*/ 	.word	0x00000000
        /*0080*/ 	.short	0x0001
        /*0082*/ 	.short	0x0008
        /*0084*/ 	.byte	0x00, 0xf4, 0x21, 0x00


	//----- nvinfo : EIATTR_KPARAM_INFO
	.align		4
.L_33:
        /*0088*/ 	.byte	0x04, 0x17
        /*008a*/ 	.short	(.L_35 - .L_34)
.L_34:
        /*008c*/ 	.word	0x00000000
        /*0090*/ 	.short	0x0000
        /*0092*/ 	.short	0x0000
        /*0094*/ 	.byte	0x00, 0xf4, 0x21, 0x00


	//----- nvinfo : EIATTR_SPARSE_MMA_MASK
	.align		4
.L_35:
        /*0098*/ 	.byte	0x03, 0x50
        /*009a*/ 	.short	0x0000


	//----- nvinfo : EIATTR_MAXREG_COUNT
	.align		4
        /*009c*/ 	.byte	0x03, 0x1b
        /*009e*/ 	.short	0x00ff


	//----- nvinfo : EIATTR_EXTERNS
	.align		4
        /*00a0*/ 	.byte	0x04, 0x0f
        /*00a2*/ 	.short	(.L_37 - .L_36)


	//   ....[0]....
	.align		4
.L_36:
        /*00a4*/ 	.word	index@(__assertfail)


	//----- nvinfo : EIATTR_SYSCALL_OFFSETS
	.align		4
.L_37:
        /*00a8*/ 	.byte	0x04, 0x46
        /*00aa*/ 	.short	(.L_39 - .L_38)


	//   ....[0]....
.L_38:
        /*00ac*/ 	.word	0x00000310


	//   ....[1]....
        /*00b0*/ 	.word	0x000005a0


	//----- nvinfo : EIATTR_EXIT_INSTR_OFFSETS
	.align		4
.L_39:
        /*00b4*/ 	.byte	0x04, 0x1c
        /*00b6*/ 	.short	(.L_41 - .L_40)


	//   ....[0]....
.L_40:
        /*00b8*/ 	.word	0x00000980


	//   ....[1]....
        /*00bc*/ 	.word	0x000009a0


	//----- nvinfo : EIATTR_REQNTID
	.align		4
.L_41:
        /*00c0*/ 	.byte	0x04, 0x10
        /*00c2*/ 	.short	(.L_43 - .L_42)
.L_42:
        /*00c4*/ 	.word	0x00000080
        /*00c8*/ 	.word	0x00000001
        /*00cc*/ 	.word	0x00000001


	//----- nvinfo : EIATTR_CRS_STACK_SIZE
	.align		4
.L_43:
        /*00d0*/ 	.byte	0x04, 0x1e
        /*00d2*/ 	.short	(.L_45 - .L_44)
.L_44:
        /*00d4*/ 	.word	0x00000000


	//----- nvinfo : EIATTR_CBANK_PARAM_SIZE
	.align		4
.L_45:
        /*00d8*/ 	.byte	0x03, 0x19
        /*00da*/ 	.short	0x0044


	//----- nvinfo : EIATTR_PARAM_CBANK
	.align		4
        /*00dc*/ 	.byte	0x04, 0x0a
        /*00de*/ 	.short	(.L_47 - .L_46)
	.align		4
.L_46:
        /*00e0*/ 	.word	index@(.nv.constant0.triton_poi_fused_div_gather_sub_8)
        /*00e4*/ 	.short	0x0210
        /*00e6*/ 	.short	0x0044


	//----- nvinfo : EIATTR_SW_WAR
	.align		4
.L_47:
        /*00e8*/ 	.byte	0x04, 0x36
        /*00ea*/ 	.short	(.L_49 - .L_48)
.L_48:
        /*00ec*/ 	.word	0x00000008
.L_49:


//--------------------- .nv.callgraph             --------------------------
	.section	.nv.callgraph,"",@"SHT_CUDA_CALLGRAPH"
	.align	4
	.sectionentsize	8
	.align		4
        /*0000*/ 	.word	0x00000000
	.align		4
        /*0004*/ 	.word	0xffffffff
	.align		4
        /*0008*/ 	.word	index@(triton_poi_fused_div_gather_sub_8)
	.align		4
        /*000c*/ 	.word	index@(__assertfail)
	.align		4
        /*0010*/ 	.word	0x00000000
	.align		4
        /*0014*/ 	.word	0xfffffffe
	.align		4
        /*0018*/ 	.word	0x00000000
	.align		4
        /*001c*/ 	.word	0xfffffffd
	.align		4
        /*0020*/ 	.word	0x00000000
	.align		4
        /*0024*/ 	.word	0xfffffffc


//--------------------- .nv.constant4             --------------------------
	.section	.nv.constant4,"a",@progbits
	.align	8
	.align		8
.nv.constant4:
        /*0000*/ 	.dword	__assertfail
	.align		8
        /*0008*/ 	.dword	assertFunc_1
	.align		8
        /*0010*/ 	.dword	assertFile_1
	.align		8
        /*0018*/ 	.dword	assertMessage_1
	.align		8
        /*0020*/ 	.dword	assertFunc_0
	.align		8
        /*0028*/ 	.dword	assertFile_0
	.align		8
        /*0030*/ 	.dword	assertMessage_0
	.align		8
        /*0038*/ 	.dword	_$_str
	.align		8
        /*0040*/ 	.dword	_$_str_$_2


//--------------------- .text.triton_poi_fused_div_gather_sub_8 --------------------------
	.section	.text.triton_poi_fused_div_gather_sub_8,"ax",@progbits
	.sectionflags	@"SHF_BARRIERS=1"
	.align	128
        .global         triton_poi_fused_div_gather_sub_8
        .type           triton_poi_fused_div_gather_sub_8,@function
        .size           triton_poi_fused_div_gather_sub_8,(.L_x_5 - triton_poi_fused_div_gather_sub_8)
        .other          triton_poi_fused_div_gather_sub_8,@"STO_CUDA_ENTRY STV_DEFAULT"
triton_poi_fused_div_gather_sub_8:
.text.triton_poi_fused_div_gather_sub_8:
[----:B------:R-:W0:Y:S02]  /*0000*/  LDC R1, c[0x0][0x28] ;  /* 0x00000a00ff017b82 */ /* 0x000e240000000800 */
[----:B------:R-:W1:Y:S01]  /*0010*/  S2R R16, SR_TID.X ;  /* 0x0000000000107919 */ /* 0x000e620000002100 */
[----:B------:R-:W2:Y:S01]  /*0020*/  LDC.64 R4, c[0x0][0x210] ;  /* 0x00008400ff047b82 */ /* 0x000ea20000000a00 */
[----:B------:R-:W-:Y:S01]  /*0030*/  ULDC.64 UR4, c[0x0][0x208] ;  /* 0x0000820000047ab9 */ /* 0x000fe20000000a00 */
[----:B------:R-:W3:Y:S06]  /*0040*/  S2R R3, SR_CTAID.X ;  /* 0x0000000000037919 */ /* 0x000eec0000002500 */
[----:B------:R-:W4:Y:S01]  /*0050*/  LDC.64 R10, c[0x0][0x238] ;  /* 0x00008e00ff0a7b82 */ /* 0x000f220000000a00 */
[----:B-1----:R-:W-:-:S02]  /*0060*/  LOP3.LUT R16, R16, 0x7f, RZ, 0xc0, !PT ;  /* 0x0000007f10107812 */ /* 0x002fc400078ec0ff */
[----:B---3--:R-:W-:-:S03]  /*0070*/  SHF.R.S32.HI R0, RZ, 0x18, R3 ;  /* 0x00000018ff007819 */ /* 0x008fc60000011403 */
[----:B------:R-:W-:Y:S01]  /*0080*/  IMAD R16, R3, 0x80, R16 ;  /* 0x0000008003107824 */ /* 0x000fe200078e0210 */
[----:B------:R-:W-:-:S04]  /*0090*/  SGXT R3, R0, 0x1 ;  /* 0x000000010003781a */ /* 0x000fc80000000200 */
[----:B------:R-:W-:Y:S02]  /*00a0*/  ISETP.GE.AND P2, PT, R16, 0x100, PT ;  /* 0x000001001000780c */ /* 0x000fe40003f46270 */
[----:B------:R-:W-:-:S04]  /*00b0*/  LEA.HI R3, R3, R16, RZ, 0x4 ;  /* 0x0000001003037211 */ /* 0x000fc800078f20ff */
[----:B------:R-:W-:Y:S02]  /*00c0*/  SHF.R.S32.HI R7, RZ, 0x4, R3 ;  /* 0x00000004ff077819 */ /* 0x000fe40000011403 */
[----:B------:R-:W-:-:S03]  /*00d0*/  CS2R R2, SRZ ;  /* 0x0000000000027805 */ /* 0x000fc6000001ff00 */
[----:B--2---:R-:W-:Y:S02]  /*00e0*/  IMAD.WIDE R4, R7, 0x8, R4 ;  /* 0x0000000807047825 */ /* 0x004fe400078e0204 */
[----:B------:R-:W1:Y:S03]  /*00f0*/  LDC.64 R6, c[0x0][0x228] ;  /* 0x00008a00ff067b82 */ /* 0x000e660000000a00 */
[----:B------:R-:W2:Y:S01]  /*0100*/  @!P2 LDG.E.EL.64 R2, desc[UR4][R4.64] ;  /* 0x000000040402a981 */ /* 0x000ea2000c2e1b00 */
[----:B------:R-:W-:Y:S01]  /*0110*/  SHF.R.S32.HI R19, RZ, 0x1f, R16 ;  /* 0x0000001fff137819 */ /* 0x000fe20000011410 */
[----:B------:R-:W-:Y:S02]  /*0120*/  IMAD.MOV.U32 R14, RZ, RZ, RZ ;  /* 0x000000ffff0e7224 */ /* 0x000fe400078e00ff */
[----:B------:R-:W-:Y:S01]  /*0130*/  IMAD.MOV.U32 R9, RZ, RZ, RZ ;  /* 0x000000ffff097224 */ /* 0x000fe200078e00ff */
[----:B------:R-:W-:-:S04]  /*0140*/  LEA.HI R15, R19, R16, RZ, 0x2 ;  /* 0x00000010130f7211 */ /* 0x000fc800078f10ff */
[----:B------:R-:W-:-:S05]  /*0150*/  SHF.R.S32.HI R15, RZ, 0x2, R15 ;  /* 0x00000002ff0f7819 */ /* 0x000fca000001140f */
[----:B----4-:R-:W-:-:S05]  /*0160*/  IMAD.WIDE R10, R15, 0x4, R10 ;  /* 0x000000040f0a7825 */ /* 0x010fca00078e020a */
[----:B------:R3:W5:Y:S01]  /*0170*/  @!P2 LDG.E.EL R9, desc[UR4][R10.64] ;  /* 0x000000040a09a981 */ /* 0x000762000c2e1900 */
[----:B-1----:R-:W-:-:S05]  /*0180*/  IMAD.WIDE R6, R15, 0x4, R6 ;  /* 0x000000040f067825 */ /* 0x002fca00078e0206 */
[----:B------:R3:W5:Y:S01]  /*0190*/  @!P2 LDG.E.EL R14, desc[UR4][R6.64] ;  /* 0x00000004060ea981 */ /* 0x000762000c2e1900 */
[----:B--2---:R-:W-:-:S04]  /*01a0*/  SHF.R.U32.HI R5, RZ, 0x1d, R3 ;  /* 0x0000001dff057819 */ /* 0x004fc80000011603 */
[----:B------:R-:W-:-:S04]  /*01b0*/  LOP3.LUT R5, R5, 0x4, RZ, 0xc0, !PT ;  /* 0x0000000405057812 */ /* 0x000fc800078ec0ff */
[----:B------:R-:W-:-:S04]  /*01c0*/  IADD3 R0, P0, R2, R5, RZ ;  /* 0x0000000502007210 */ /* 0x000fc80007f1e0ff */
[----:B------:R-:W-:Y:S01]  /*01d0*/  ISETP.LT.U32.AND P1, PT, R0, 0x4, PT ;  /* 0x000000040000780c */ /* 0x000fe20003f21070 */
[----:B------:R-:W-:Y:S01]  /*01e0*/  IMAD.X R17, RZ, RZ, R3, P0 ;  /* 0x000000ffff117224 */ /* 0x000fe200000e0603 */
[----:B------:R-:W-:-:S04]  /*01f0*/  ISETP.GT.AND P0, PT, R16, 0xff, PT ;  /* 0x000000ff1000780c */ /* 0x000fc80003f04270 */
[----:B------:R-:W-:-:S13]  /*0200*/  ISETP.LT.U32.OR.EX P1, PT, R17, RZ, P0, P1 ;  /* 0x000000ff1100720c */ /* 0x000fda0000721510 */
[----:B---3--:R-:W-:Y:S05]  /*0210*/  @P1 BRA `(.L_x_0) ;  /* 0x0000000000401947 */ /* 0x008fea0003800000 */
[----:B------:R-:W-:Y:S01]  /*0220*/  MOV R2, 0x0 ;  /* 0x0000000000027802 */ /* 0x000fe20000000f00 */
[----:B------:R-:W-:Y:S01]  /*0230*/  ULDC.64 UR6, c[0x4][0x30] ;  /* 0x01000c0000067ab9 */ /* 0x000fe20000000a00 */
[----:B------:R-:W-:Y:S01]  /*0240*/  ULDC.64 UR8, c[0x4][0x20] ;  /* 0x0100080000087ab9 */ /* 0x000fe20000000a00 */
[----:B------:R-:W-:-:S07]  /*0250*/  IMAD.U32 R4, RZ, RZ, UR6 ;  /* 0x00000006ff047e24 */ /* 0x000fce000f8e00ff */
[----:B------:R-:W-:Y:S01]  /*0260*/  LEPC R20, `(.L_x_0) ;  /* 0x00000000b014794e */ /* 0x000fe20000000000 */
[----:B------:R-:W-:Y:S01]  /*0270*/  IMAD.U32 R5, RZ, RZ, UR7 ;  /* 0x00000007ff057e24 */ /* 0x000fe2000f8e00ff */
[----:B------:R-:W1:Y:S01]  /*0280*/  LDC.64 R2, c[0x4][R2] ;  /* 0x0100000002027b82 */ /* 0x000e620000000a00 */
[----:B------:R-:W-:Y:S01]  /*0290*/  ULDC.64 UR6, c[0x4][0x28] ;  /* 0x01000a0000067ab9 */ /* 0x000fe20000000a00 */
[----:B------:R-:W-:Y:S02]  /*02a0*/  IMAD.U32 R10, RZ, RZ, UR8 ;  /* 0x00000008ff0a7e24 */ /* 0x000fe4000f8e00ff */
[----:B------:R-:W-:Y:S02]  /*02b0*/  IMAD.U32 R6, RZ, RZ, UR6 ;  /* 0x00000006ff067e24 */ /* 0x000fe4000f8e00ff */
[----:B------:R-:W-:Y:S02]  /*02c0*/  IMAD.U32 R7, RZ, RZ, UR7 ;  /* 0x00000007ff077e24 */ /* 0x000fe4000f8e00ff */
[----:B------:R-:W-:-:S02]  /*02d0*/  IMAD.U32 R11, RZ, RZ, UR9 ;  /* 0x00000009ff0b7e24 */ /* 0x000fc4000f8e00ff */
[----:B------:R-:W-:Y:S02]  /*02e0*/  IMAD.MOV.U32 R8, RZ, RZ, 0x25 ;  /* 0x00000025ff087424 */ /* 0x000fe400078e00ff */
[----:B------:R-:W-:Y:S02]  /*02f0*/  IMAD.MOV.U32 R12, RZ, RZ, 0x1 ;  /* 0x00000001ff0c7424 */ /* 0x000fe400078e00ff */
[----:B------:R-:W-:-:S07]  /*0300*/  IMAD.MOV.U32 R13, RZ, RZ, RZ ;  /* 0x000000ffff0d7224 */ /* 0x000fce00078e00ff */
[----:B01---5:R-:W-:Y:S05]  /*0310*/  CALL.ABS.NOINC R2 ;  /* 0x0000000002007343 */ /* 0x023fea0003c00000 */
.L_x_0:
[----:B------:R-:W-:Y:S01]  /*0320*/  LEA.HI R3, R15, R15, RZ, 0x2 ;  /* 0x0000000f0f037211 */ /* 0x000fe200078f10ff */
[----:B------:R-:W-:Y:S05]  /*0330*/  WARPSYNC.ALL ;  /* 0x0000000000007948 */ /* 0x000fea0003800000 */
[----:B------:R-:W-:Y:S01]  /*0340*/  BAR.SYNC.DEFER_BLOCKING 0x0 ;  /* 0x0000000000007b1d */ /* 0x000fe20000010000 */
[----:B------:R-:W-:Y:S02]  /*0350*/  LEA.HI R19, R19, R16, RZ, 0x6 ;  /* 0x0000001013137211 */ /* 0x000fe400078f30ff */
[----:B------:R-:W-:Y:S02]  /*0360*/  CS2R R22, SRZ ;  /* 0x0000000000167805 */ /* 0x000fe4000001ff00 */
[----:B------:R-:W-:-:S02]  /*0370*/  LOP3.LUT R4, R3, 0xfffffffc, RZ, 0xc0, !PT ;  /* 0xfffffffc03047812 */ /* 0x000fc400078ec0ff */
[----:B------:R-:W-:Y:S01]  /*0380*/  SHF.R.S32.HI R18, RZ, 0x6, R19 ;  /* 0x00000006ff127819 */ /* 0x000fe20000011413 */
[----:B------:R-:W-:Y:S01]  /*0390*/  ULDC.64 UR6, c[0x0][0x218] ;  /* 0x0000860000067ab9 */ /* 0x000fe20000000a00 */
[----:B------:R-:W-:Y:S01]  /*03a0*/  BSSY B0, `(.L_x_1) ;  /* 0x0000009000007945 */ /* 0x000fe20003800000 */
[----:B------:R-:W-:Y:S01]  /*03b0*/  LEA R2, P1, R0, UR6, 0x5 ;  /* 0x0000000600027c11 */ /* 0x000fe2000f8228ff */
[----:B------:R-:W-:Y:S02]  /*03c0*/  IMAD.IADD R5, R15, 0x1, -R4 ;  /* 0x000000010f057824 */ /* 0x000fe400078e0a04 */
[----:B------:R-:W-:Y:S01]  /*03d0*/  IMAD.SHL.U32 R18, R18, 0x10, RZ ;  /* 0x0000001012127824 */ /* 0x000fe200078e00ff */
[----:B------:R-:W-:-:S03]  /*03e0*/  LEA.HI.X R3, R0, UR7, R17, 0x5, P1 ;  /* 0x0000000700037c11 */ /* 0x000fc600088f2c11 */
[----:B------:R-:W-:Y:S01]  /*03f0*/  IMAD.WIDE R2, R5, 0x8, R2 ;  /* 0x0000000805027825 */ /* 0x000fe200078e0202 */
[----:B------:R-:W-:Y:S06]  /*0400*/  @P2 BRA `(.L_x_2) ;  /* 0x0000000000082947 */ /* 0x000fec0003800000 */
[----:B------:R-:W-:-:S05]  /*0410*/  IMAD.WIDE R2, R18, 0x8, R2 ;  /* 0x0000000812027825 */ /* 0x000fca00078e0202 */
[----:B------:R1:W5:Y:S02]  /*0420*/  LDG.E.EL.64 R22, desc[UR4][R2.64] ;  /* 0x0000000402167981 */ /* 0x000364000c2e1b00 */
.L_x_2:
[----:B------:R-:W-:Y:S05]  /*0430*/  BSYNC B0 ;  /* 0x0000000000007941 */ /* 0x000fea0003800000 */
.L_x_1:
[----:B-----5:R-:W-:-:S04]  /*0440*/  SHF.R.U32.HI R19, RZ, 0x1d, R23 ;  /* 0x0000001dff137819 */ /* 0x020fc80000011617 */
[----:B------:R-:W-:-:S04]  /*0450*/  LOP3.LUT R19, R19, 0x4, RZ, 0xc0, !PT ;  /* 0x0000000413137812 */ /* 0x000fc800078ec0ff */
[----:B------:R-:W-:-:S05]  /*0460*/  IADD3 R19, P1, R22, R19, RZ ;  /* 0x0000001316137210 */ /* 0x000fca0007f3e0ff */
[----:B------:R-:W-:Y:S01]  /*0470*/  IMAD.X R22, RZ, RZ, R23, P1 ;  /* 0x000000ffff167224 */ /* 0x000fe200008e0617 */
[----:B------:R-:W-:-:S04]  /*0480*/  ISETP.LT.U32.AND P1, PT, R19, 0x4, PT ;  /* 0x000000041300780c */ /* 0x000fc80003f21070 */
[----:B------:R-:W-:-:S13]  /*0490*/  ISETP.LT.U32.OR.EX P0, PT, R22, RZ, P0, P1 ;  /* 0x000000ff1600720c */ /* 0x000fda0000701510 */
[----:B------:R-:W-:Y:S05]  /*04a0*/  @P0 BRA `(.L_x_3) ;  /* 0x0000000000400947 */ /* 0x000fea0003800000 */
[----:B-1----:R-:W-:Y:S01]  /*04b0*/  MOV R2, 0x0 ;  /* 0x0000000000027802 */ /* 0x002fe20000000f00 */
        /* <DEDUP_REMOVED lines=14> */
[----:B01----:R-:W-:Y:S05]  /*05a0*/  CALL.ABS.NOINC R2 ;  /* 0x0000000002007343 */ /* 0x003fea0003c00000 */
.L_x_3:
[----:B------:R-:W-:Y:S01]  /*05b0*/  IMAD R15, R15, -0x4, R16 ;  /* 0xfffffffc0f0f7824 */ /* 0x000fe200078e0210 */
[----:B------:R-:W-:Y:S05]  /*05c0*/  WARPSYNC.ALL ;  /* 0x0000000000007948 */ /* 0x000fea0003800000 */
[----:B------:R-:W-:Y:S01]  /*05d0*/  BAR.SYNC.DEFER_BLOCKING 0x0 ;  /* 0x0000000000007b1d */ /* 0x000fe20000010000 */
[----:B------:R-:W-:Y:S01]  /*05e0*/  CS2R R12, SRZ ;  /* 0x00000000000c7805 */ /* 0x000fe2000001ff00 */
[----:B------:R-:W-:-:S04]  /*05f0*/  IMAD.IADD R15, R18, 0x1, R15 ;  /* 0x00000001120f7824 */ /* 0x000fc800078e020f */
[----:B------:R-:W-:Y:S01]  /*0600*/  ULDC.64 UR6, c[0x0][0x220] ;  /* 0x0000880000067ab9 */ /* 0x000fe20000000a00 */
[----:B-1----:R-:W-:Y:S02]  /*0610*/  SHF.R.S32.HI R2, RZ, 0x1f, R15 ;  /* 0x0000001fff027819 */ /* 0x002fe4000001140f */
[CC--:B------:R-:W-:Y:S02]  /*0620*/  LEA R3, P0, R0.reuse, R15.reuse, 0x2 ;  /* 0x0000000f00037211 */ /* 0x0c0fe400078010ff */
[----:B------:R-:W-:Y:S02]  /*0630*/  LEA R15, P1, R19, R15, 0x2 ;  /* 0x0000000f130f7211 */ /* 0x000fe400078210ff */
[-C--:B------:R-:W-:Y:S01]  /*0640*/  LEA.HI.X R0, R0, R2.reuse, R17, 0x2, P0 ;  /* 0x0000000200007211 */ /* 0x080fe200000f1411 */
[----:B------:R-:W-:Y:S01]  /*0650*/  IMAD.SHL.U32 R6, R3, 0x4, RZ ;  /* 0x0000000403067824 */ /* 0x000fe200078e00ff */
[----:B------:R-:W-:Y:S01]  /*0660*/  LEA.HI.X R22, R19, R2, R22, 0x2, P1 ;  /* 0x0000000213167211 */ /* 0x000fe200008f1416 */
[----:B------:R-:W-:Y:S01]  /*0670*/  IMAD.SHL.U32 R10, R15, 0x4, RZ ;  /* 0x000000040f0a7824 */ /* 0x000fe200078e00ff */
[----:B------:R-:W-:Y:S01]  /*0680*/  SHF.L.U64.HI R7, R3, 0x2, R0 ;  /* 0x0000000203077819 */ /* 0x000fe20000010200 */
[----:B------:R-:W-:Y:S01]  /*0690*/  IMAD.MOV.U32 R0, RZ, RZ, RZ ;  /* 0x000000ffff007224 */ /* 0x000fe200078e00ff */
[----:B------:R-:W-:-:S02]  /*06a0*/  IADD3 R2, P0, R6, UR6, RZ ;  /* 0x0000000606027c10 */ /* 0x000fc4000ff1e0ff */
[----:B------:R-:W-:Y:S02]  /*06b0*/  SHF.L.U64.HI R22, R15, 0x2, R22 ;  /* 0x000000020f167819 */ /* 0x000fe40000010216 */
[----:B------:R-:W-:Y:S02]  /*06c0*/  IADD3 R4, P1, R10, UR6, RZ ;  /* 0x000000060a047c10 */ /* 0x000fe4000ff3e0ff */
[----:B------:R-:W-:Y:S02]  /*06d0*/  IADD3.X R3, R7, UR7, RZ, P0, !PT ;  /* 0x0000000707037c10 */ /* 0x000fe400087fe4ff */
[----:B------:R-:W-:Y:S01]  /*06e0*/  IADD3.X R5, R22, UR7, RZ, P1, !PT ;  /* 0x0000000716057c10 */ /* 0x000fe20008ffe4ff */
[----:B------:R-:W-:Y:S02]  /*06f0*/  ULDC.64 UR6, c[0x0][0x230] ;  /* 0x00008c0000067ab9 */ /* 0x000fe40000000a00 */
[----:B------:R-:W-:Y:S01]  /*0700*/  IADD3 R6, P0, R6, UR6, RZ ;  /* 0x0000000606067c10 */ /* 0x000fe2000ff1e0ff */
[----:B------:R1:W2:Y:S01]  /*0710*/  @!P2 LDG.E R0, desc[UR4][R2.64] ;  /* 0x000000040200a981 */ /* 0x0002a2000c1e1900 */
[----:B------:R-:W-:Y:S01]  /*0720*/  IADD3 R10, P1, R10, UR6, RZ ;  /* 0x000000060a0a7c10 */ /* 0x000fe2000ff3e0ff */
[----:B------:R-:W-:-:S02]  /*0730*/  IMAD.MOV.U32 R15, RZ, RZ, RZ ;  /* 0x000000ffff0f7224 */ /* 0x000fc400078e00ff */
[----:B------:R3:W2:Y:S01]  /*0740*/  @!P2 LDG.E R13, desc[UR4][R4.64] ;  /* 0x00000004040da981 */ /* 0x0006a2000c1e1900 */
[----:B------:R-:W-:Y:S02]  /*0750*/  IADD3.X R7, R7, UR7, RZ, P0, !PT ;  /* 0x0000000707077c10 */ /* 0x000fe400087fe4ff */
[----:B------:R-:W-:-:S03]  /*0760*/  IADD3.X R11, R22, UR7, RZ, P1, !PT ;  /* 0x00000007160b7c10 */ /* 0x000fc60008ffe4ff */
[----:B------:R4:W5:Y:S01]  /*0770*/  @!P2 LDG.E R12, desc[UR4][R6.64] ;  /* 0x00000004060ca981 */ /* 0x000962000c1e1900 */
[----:B------:R-:W4:Y:S01]  /*0780*/  MUFU.SQRT R8, R14 ;  /* 0x0000000e00087308 */ /* 0x000f220000002000 */
[----:B-1----:R-:W1:Y:S02]  /*0790*/  LDC.64 R2, c[0x0][0x248] ;  /* 0x00009200ff027b82 */ /* 0x002e640000000a00 */
[----:B------:R-:W5:Y:S05]  /*07a0*/  @!P2 LDG.E R15, desc[UR4][R10.64] ;  /* 0x000000040a0fa981 */ /* 0x000f6a000c1e1900 */
[----:B------:R-:W4:Y:S01]  /*07b0*/  MUFU.SQRT R17, R9 ;  /* 0x0000000900117308 */ /* 0x000f220000002000 */
[----:B---3--:R-:W3:Y:S01]  /*07c0*/  LDC.64 R4, c[0x0][0x240] ;  /* 0x00009000ff047b82 */ /* 0x008ee20000000a00 */
[----:B0---4-:R-:W-:-:S02]  /*07d0*/  FSETP.GT.AND P1, PT, R8, 9.9999999600419720025e-13, PT ;  /* 0x2b8cbccc0800780b */ /* 0x011fc40003f24000 */
[----:B------:R-:W-:Y:S02]  /*07e0*/  FSETP.NAN.AND P3, PT, R8, R8, PT ;  /* 0x000000080800720b */ /* 0x000fe40003f68000 */
[----:B------:R-:W-:Y:S01]  /*07f0*/  FSETP.GT.AND P0, PT, R17, 9.9999999600419720025e-13, PT ;  /* 0x2b8cbccc1100780b */ /* 0x000fe20003f04000 */
[----:B-1----:R-:W-:-:S08]  /*0800*/  IMAD.WIDE R2, R16, 0x4, R2 ;  /* 0x0000000410027825 */ /* 0x002fd000078e0202 */
[----:B------:R-:W-:Y:S02]  /*0810*/  @!P1 FSEL R8, R8, 9.9999999600419720025e-13, P3 ;  /* 0x2b8cbccc08089808 */ /* 0x000fe40001800000 */
[C---:B------:R-:W-:Y:S02]  /*0820*/  FSETP.NAN.AND P3, PT, R17.reuse, R17, PT ;  /* 0x000000111100720b */ /* 0x040fe40003f68000 */
[----:B------:R-:W-:Y:S01]  /*0830*/  FSETP.GT.AND P1, PT, R8, 8.50705917302346158658e+37, PT ;  /* 0x7e8000000800780b */ /* 0x000fe20003f24000 */
[----:B---3--:R-:W-:Y:S01]  /*0840*/  IMAD.WIDE R4, R16, 0x4, R4 ;  /* 0x0000000410047825 */ /* 0x008fe200078e0204 */
[----:B------:R-:W-:Y:S02]  /*0850*/  @!P0 FSEL R17, R17, 9.9999999600419720025e-13, P3 ;  /* 0x2b8cbccc11118808 */ /* 0x000fe40001800000 */
[----:B------:R-:W-:Y:S02]  /*0860*/  FSETP.GEU.AND P3, PT, R8, 1.175494350822287508e-38, PT ;  /* 0x008000000800780b */ /* 0x000fe40003f6e000 */
[----:B------:R-:W-:-:S02]  /*0870*/  FSETP.GT.AND P0, PT, R17, 8.50705917302346158658e+37, PT ;  /* 0x7e8000001100780b */ /* 0x000fc40003f04000 */
[----:B------:R-:W-:-:S05]  /*0880*/  FSETP.GEU.AND P4, PT, R17, 1.175494350822287508e-38, PT ;  /* 0x008000001100780b */ /* 0x000fca0003f8e000 */
[----:B------:R-:W-:-:S04]  /*0890*/  @P1 FMUL R8, R8, 0.25 ;  /* 0x3e80000008081820 */ /* 0x000fc80000400000 */
[----:B------:R-:W-:Y:S02]  /*08a0*/  @!P3 FMUL R8, R8, 16777216 ;  /* 0x4b8000000808b820 */ /* 0x000fe40000400000 */
[----:B------:R-:W-:Y:S02]  /*08b0*/  @P0 FMUL R17, R17, 0.25 ;  /* 0x3e80000011110820 */ /* 0x000fe40000400000 */
[----:B------:R-:W0:Y:S02]  /*08c0*/  MUFU.RCP R7, R8 ;  /* 0x0000000800077308 */ /* 0x000e240000001000 */
[----:B------:R-:W-:-:S06]  /*08d0*/  @!P4 FMUL R17, R17, 16777216 ;  /* 0x4b8000001111c820 */ /* 0x000fcc0000400000 */
[----:B------:R-:W1:Y:S01]  /*08e0*/  MUFU.RCP R17, R17 ;  /* 0x0000001100117308 */ /* 0x000e620000001000 */
[----:B--2---:R-:W-:-:S04]  /*08f0*/  FADD R0, -R13, R0 ;  /* 0x000000000d007221 */ /* 0x004fc80000000100 */
[----:B------:R-:W-:-:S04]  /*0900*/  @P1 FMUL R0, R0, 0.25 ;  /* 0x3e80000000001820 */ /* 0x000fc80000400000 */
[----:B------:R-:W-:Y:S01]  /*0910*/  @!P3 FMUL R0, R0, 16777216 ;  /* 0x4b8000000000b820 */ /* 0x000fe20000400000 */
[----:B-----5:R-:W-:-:S03]  /*0920*/  FADD R12, -R15, R12 ;  /* 0x0000000c0f0c7221 */ /* 0x020fc60000000100 */
[----:B0-----:R-:W-:Y:S01]  /*0930*/  FMUL R7, R7, R0 ;  /* 0x0000000007077220 */ /* 0x001fe20000400000 */
[----:B------:R-:W-:-:S04]  /*0940*/  @P0 FMUL R12, R12, 0.25 ;  /* 0x3e8000000c0c0820 */ /* 0x000fc80000400000 */
[----:B------:R0:W-:Y:S01]  /*0950*/  @!P2 STG.E desc[UR4][R4.64], R7 ;  /* 0x000000070400a986 */ /* 0x0001e2000c101904 */
[----:B------:R-:W-:-:S04]  /*0960*/  @!P4 FMUL R12, R12, 16777216 ;  /* 0x4b8000000c0cc820 */ /* 0x000fc80000400000 */
[----:B-1----:R-:W-:Y:S01]  /*0970*/  FMUL R9, R17, R12 ;  /* 0x0000000c11097220 */ /* 0x002fe20000400000 */
[----:B------:R-:W-:Y:S06]  /*0980*/  @P2 EXIT ;  /* 0x000000000000294d */ /* 0x000fec0003800000 */
[----:B------:R-:W-:Y:S01]  /*0990*/  STG.E desc[UR4][R2.64], R9 ;  /* 0x0000000902007986 */ /* 0x000fe2000c101904 */
[----:B------:R-:W-:Y:S05]  /*09a0*/  EXIT ;  /* 0x000000000000794d */ /* 0x000fea0003800000 */
.L_x_4:
[----:B------:R-:W-:-:S00]  /*09b0*/  BRA `(.L_x_4) ;  /* 0xfffffffc00fc7947 */ /* 0x000fc0000383ffff */
[----:B------:R-:W-:-:S00]  /*09c0*/  NOP ;  /* 0x0000000000007918 */ /* 0x000fc00000000000 */
        /* <DEDUP_REMOVED lines=11> */
.L_x_5:


//--------------------- .nv.global.init           --------------------------
	.section	.nv.global.init,"aw",@progbits
.nv.global.init:
	.type		assertFunc_1,@object
	.size		assertFunc_1,(assertFunc_0 - assertFunc_1)
assertFunc_1:
        /*0000*/ 	.byte	0x75, 0x6e, 0x6b, 0x6e, 0x6f, 0x77, 0x6e, 0x00
	.type		assertFunc_0,@object
	.size		assertFunc_0,(_$_str - assertFunc_0)
assertFunc_0:
        /*0008*/ 	.byte	0x75, 0x6e, 0x6b, 0x6e, 0x6f, 0x77, 0x6e, 0x00
	.type		_$_str,@object
	.size		_$_str,(_$_str_$_2 - _$_str)
_$_str:
        /*0010*/ 	.byte	0x5f, 0x5f, 0x43, 0x55, 0x44, 0x41, 0x5f, 0x46, 0x54, 0x5a, 0x00
	.type		_$_str_$_2,@object
	.size		_$_str_$_2,(assertMessage_1 - _$_str_$_2)
_$_str_$_2:
        /*001b*/ 	.byte	0x5f, 0x5f, 0x43, 0x55, 0x44, 0x41, 0x5f, 0x50, 0x52, 0x45, 0x43, 0x5f, 0x53, 0x51, 0x52, 0x54
        /*002b*/ 	.byte	0x00
	.type		assertMessage_1,@object
	.size		assertMessage_1,(assertMessage_0 - assertMessage_1)
assertMessage_1:
        /*002c*/ 	.byte	0x69, 0x6e, 0x64, 0x65, 0x78, 0x20, 0x6f, 0x75, 0x74, 0x20, 0x6f, 0x66, 0x20, 0x62, 0x6f, 0x75
        /*003c*/ 	.byte	0x6e, 0x64, 0x73, 0x3a, 0x20, 0x30, 0x20, 0x3c, 0x3d, 0x20, 0x74, 0x6d, 0x70, 0x39, 0x20, 0x3c
        /*004c*/ 	.byte	0x20, 0x34, 0x00
	.type		assertMessage_0,@object
	.size		assertMessage_0,(assertFile_0 - assertMessage_0)
assertMessage_0:
        /*004f*/ 	.byte	0x69, 0x6e, 0x64, 0x65, 0x78, 0x20, 0x6f, 0x75, 0x74, 0x20, 0x6f, 0x66, 0x20, 0x62, 0x6f, 0x75
        /*005f*/ 	.byte	0x6e, 0x64, 0x73, 0x3a, 0x20, 0x30, 0x20, 0x3c, 0x3d, 0x20, 0x74, 0x6d, 0x70, 0x34, 0x20, 0x3c
        /*006f*/ 	.byte	0x20, 0x34, 0x00
	.type		assertFile_0,@object
	.size		assertFile_0,(assertFile_1 - assertFile_0)
assertFile_0:
        /*0072*/ 	.byte	0x69, 0x6e, 0x64, 0x75, 0x63, 0x74, 0x6f, 0x72, 0x5f, 0x63, 0x61, 0x63, 0x68, 0x65, 0x2f, 0x32
        /*0082*/ 	.byte	0x6a, 0x2f, 0x63, 0x32, 0x6a, 0x33, 0x34, 0x67, 0x79, 0x69, 0x37, 0x63, 0x78, 0x64, 0x76, 0x66
        /*0092*/ 	.byte	0x35, 0x6a, 0x75, 0x33, 0x70, 0x7a, 0x6e, 0x74, 0x64, 0x6c, 0x67, 0x34, 0x6c, 0x6e, 0x71, 0x77
        /*00a2*/ 	.byte	0x79, 0x34, 0x6c, 0x76, 0x73, 0x77, 0x79, 0x7a, 0x69, 0x77, 0x7a, 0x73, 0x73, 0x70, 0x70, 0x70
        /*00b2*/ 	.byte	0x33, 0x73, 0x62, 0x70, 0x76, 0x75, 0x2e, 0x70, 0x79, 0x00
	.type		assertFile_1,@object
	.size		assertFile_1,(.L_1 - assertFile_1)
assertFile_1:
        /*00bc*/ 	.byte	0x69, 0x6e, 0x64, 0x75, 0x63, 0x74, 0x6f, 0x72, 0x5f, 0x63, 0x61, 0x63, 0x68, 0x65, 0x2f, 0x32
        /*00cc*/ 	.byte	0x6a, 0x2f, 0x63, 0x32, 0x6a, 0x33, 0x34, 0x67, 0x79, 0x69, 0x37, 0x63, 0x78, 0x64, 0x76, 0x66
        /*00dc*/ 	.byte	0x35, 0x6a, 0x75, 0x33, 0x70, 0x7a, 0x6e, 0x74, 0x64, 0x6c, 0x67, 0x34, 0x6c, 0x6e, 0x71, 0x77
        /*00ec*/ 	.byte	0x79, 0x34, 0x6c, 0x76, 0x73, 0x77, 0x79, 0x7a, 0x69, 0x77, 0x7a, 0x73, 0x73, 0x70, 0x70, 0x70
        /*00fc*/ 	.byte	0x33, 0x73, 0x62, 0x70, 0x76, 0x75, 0x2e, 0x70, 0x79, 0x00
.L_1:


//--------------------- .nv.constant0.triton_poi_fused_div_gather_sub_8 --------------------------
	.section	.nv.constant0.triton_poi_fused_div_gather_sub_8,"a",@progbits
	.sectionflags	@""
	.align	4
.nv.constant0.triton_poi_fused_div_gather_sub_8:
	.zero		596


//--------------------- SYMBOLS --------------------------

	.type		__assertfail,@function
